	.headerflags	@"EF_CUDA_TEXMODE_UNIFIED EF_CUDA_64BIT_ADDRESS EF_CUDA_ACCELERATORS EF_CUDA_SM90 EF_CUDA_VIRTUAL_SM(EF_CUDA_SM90)"
	.elftype	@"ET_EXEC"


//--------------------- .nv.info                  --------------------------
	.section	.nv.info,"",@"SHT_CUDA_INFO"
	.align	4


	//----- nvinfo : EIATTR_REGCOUNT
	.align		4
        /*0000*/ 	.byte	0x04, 0x2f
        /*0002*/ 	.short	(.L_1 - .L_0)
	.align		4
.L_0:
        /*0004*/ 	.word	index@(triton_poi_fused__to_copy_add_arange_clamp_mul_sub_64)
        /*0008*/ 	.word	0x0000000a


	//----- nvinfo : EIATTR_MIN_STACK_SIZE
	.align		4
.L_1:
        /*000c*/ 	.byte	0x04, 0x12
        /*000e*/ 	.short	(.L_3 - .L_2)
	.align		4
.L_2:
        /*0010*/ 	.word	index@(triton_poi_fused__to_copy_add_arange_clamp_mul_sub_64)
        /*0014*/ 	.word	0x00000000


	//----- nvinfo : EIATTR_FRAME_SIZE
	.align		4
.L_3:
        /*0018*/ 	.byte	0x04, 0x11
        /*001a*/ 	.short	(.L_5 - .L_4)
	.align		4
.L_4:
        /*001c*/ 	.word	index@(triton_poi_fused__to_copy_add_arange_clamp_mul_sub_64)
        /*0020*/ 	.word	0x00000000


	//----- nvinfo : EIATTR_MIN_STACK_SIZE
	.align		4
.L_5:
        /*0024*/ 	.byte	0x04, 0x12
        /*0026*/ 	.short	(.L_7 - .L_6)
	.align		4
.L_6:
        /*0028*/ 	.word	index@(triton_poi_fused__to_copy_add_arange_clamp_mul_sub_64)
        /*002c*/ 	.word	0x00000000
.L_7:


//--------------------- .nv.info.triton_poi_fused__to_copy_add_arange_clamp_mul_sub_64 --------------------------
	.section	.nv.info.triton_poi_fused__to_copy_add_arange_clamp_mul_sub_64,"",@"SHT_CUDA_INFO"
	.sectionflags	@""
	.align	4


	//----- nvinfo : EIATTR_CUDA_API_VERSION
	.align		4
        /*0000*/ 	.byte	0x04, 0x37
        /*0002*/ 	.short	(.L_9 - .L_8)
.L_8:
        /*0004*/ 	.word	0x0000007c


	//----- nvinfo : EIATTR_KPARAM_INFO
	.align		4
.L_9:
        /*0008*/ 	.byte	0x04, 0x17
        /*000a*/ 	.short	(.L_11 - .L_10)
.L_10:
        /*000c*/ 	.word	0x00000000
        /*0010*/ 	.short	0x0001
        /*0012*/ 	.short	0x0008
        /*0014*/ 	.byte	0x00, 0xf0, 0x11, 0x00


	//----- nvinfo : EIATTR_KPARAM_INFO
	.align		4
.L_11:
        /*0018*/ 	.byte	0x04, 0x17
        /*001a*/ 	.short	(.L_13 - .L_12)
.L_12:
        /*001c*/ 	.word	0x00000000
        /*0020*/ 	.short	0x0000
        /*0022*/ 	.short	0x0000
        /*0024*/ 	.byte	0x00, 0xf4, 0x21, 0x00


	//----- nvinfo : EIATTR_SPARSE_MMA_MASK
	.align		4
.L_13:
        /*0028*/ 	.byte	0x03, 0x50
        /*002a*/ 	.short	0x0000


	//----- nvinfo : EIATTR_MAXREG_COUNT
	.align		4
        /*002c*/ 	.byte	0x03, 0x1b
        /*002e*/ 	.short	0x00ff


	//----- nvinfo : EIATTR_EXIT_INSTR_OFFSETS
	.align		4
        /*0030*/ 	.byte	0x04, 0x1c
        /*0032*/ 	.short	(.L_15 - .L_14)


	//   ....[0]....
.L_14:
        /*0034*/ 	.word	0x00000110


	//   ....[1]....
        /*0038*/ 	.word	0x00000140


	//----- nvinfo : EIATTR_REQNTID
	.align		4
.L_15:
        /*003c*/ 	.byte	0x04, 0x10
        /*003e*/ 	.short	(.L_17 - .L_16)
.L_16:
        /*0040*/ 	.word	0x00000020
        /*0044*/ 	.word	0x00000001
        /*0048*/ 	.word	0x00000001


	//----- nvinfo : EIATTR_CBANK_PARAM_SIZE
	.align		4
.L_17:
        /*004c*/ 	.byte	0x03, 0x19
        /*004e*/ 	.short	0x000c


	//----- nvinfo : EIATTR_PARAM_CBANK
	.align		4
        /*0050*/ 	.byte	0x04, 0x0a
        /*0052*/ 	.short	(.L_19 - .L_18)
	.align		4
.L_18:
        /*0054*/ 	.word	index@(.nv.constant0.triton_poi_fused__to_copy_add_arange_clamp_mul_sub_64)
        /*0058*/ 	.short	0x0210
        /*005a*/ 	.short	0x000c


	//----- nvinfo : EIATTR_SW_WAR
	.align		4
.L_19:
        /*005c*/ 	.byte	0x04, 0x36
        /*005e*/ 	.short	(.L_21 - .L_20)
.L_20:
        /*0060*/ 	.word	0x00000008
.L_21:


//--------------------- .nv.callgraph             --------------------------
	.section	.nv.callgraph,"",@"SHT_CUDA_CALLGRAPH"
	.align	4
	.sectionentsize	8
	.align		4
        /*0000*/ 	.word	0x00000000
	.align		4
        /*0004*/ 	.word	0xffffffff
	.align		4
        /*0008*/ 	.word	0x00000000
	.align		4
        /*000c*/ 	.word	0xfffffffe
	.align		4
        /*0010*/ 	.word	0x00000000
	.align		4
        /*0014*/ 	.word	0xfffffffd
	.align		4
        /*0018*/ 	.word	0x00000000
	.align		4
        /*001c*/ 	.word	0xfffffffc


//--------------------- .text.triton_poi_fused__to_copy_add_arange_clamp_mul_sub_64 --------------------------
	.section	.text.triton_poi_fused__to_copy_add_arange_clamp_mul_sub_64,"ax",@progbits
	.align	128
        .global         triton_poi_fused__to_copy_add_arange_clamp_mul_sub_64
        .type           triton_poi_fused__to_copy_add_arange_clamp_mul_sub_64,@function
        .size           triton_poi_fused__to_copy_add_arange_clamp_mul_sub_64,(.L_x_1 - triton_poi_fused__to_copy_add_arange_clamp_mul_sub_64)
        .other          triton_poi_fused__to_copy_add_arange_clamp_mul_sub_64,@"STO_CUDA_ENTRY STV_DEFAULT"
triton_poi_fused__to_copy_add_arange_clamp_mul_sub_64:
.text.triton_poi_fused__to_copy_add_arange_clamp_mul_sub_64:
[----:B------:R-:W0:Y:S02]  /*0000*/  LDC R1, c[0x0][0x28] ;  /* 0x00000a00ff017b82 */ /* 0x000e240000000800 */
[----:B------:R-:W1:Y:S01]  /*0010*/  S2R R6, SR_TID.X ;  /* 0x0000000000067919 */ /* 0x000e620000002100 */
[----:B------:R-:W-:Y:S01]  /*0020*/  IMAD.MOV.U32 R3, RZ, RZ, 0x3f000000 ;  /* 0x3f000000ff037424 */ /* 0x000fe200078e00ff */
[----:B------:R-:W2:Y:S01]  /*0030*/  S2R R5, SR_CTAID.X ;  /* 0x0000000000057919 */ /* 0x000ea20000002500 */
[C---:B-1----:R-:W-:Y:S02]  /*0040*/  LOP3.LUT R0, R6.reuse, 0x3, RZ, 0xc0, !PT ;  /* 0x0000000306007812 */ /* 0x042fe400078ec0ff */
[----:B------:R-:W-:-:S03]  /*0050*/  LOP3.LUT P0, RZ, R6, 0x1c, RZ, 0xc0, !PT ;  /* 0x0000001c06ff7812 */ /* 0x000fc6000780c0ff */
[----:B--2---:R-:W-:-:S05]  /*0060*/  IMAD R5, R5, 0x4, R0 ;  /* 0x0000000405057824 */ /* 0x004fca00078e0200 */
[----:B------:R-:W-:Y:S02]  /*0070*/  I2FP.F32.S32 R0, R5 ;  /* 0x0000000500007245 */ /* 0x000fe40000201400 */
[----:B------:R-:W-:-:S03]  /*0080*/  ISETP.LT.AND P0, PT, R5, 0x4, !P0 ;  /* 0x000000040500780c */ /* 0x000fc60004701270 */
[----:B------:R-:W-:-:S04]  /*0090*/  FADD R0, R0, 0.5 ;  /* 0x3f00000000007421 */ /* 0x000fc80000000000 */
[----:B------:R-:W-:Y:S02]  /*00a0*/  FFMA R0, R0, R3, -0.5 ;  /* 0xbf00000000007423 */ /* 0x000fe40000000003 */
[----:B------:R-:W1:Y:S03]  /*00b0*/  LDC.64 R2, c[0x0][0x210] ;  /* 0x00008400ff027b82 */ /* 0x000e660000000a00 */
[----:B------:R-:W-:-:S04]  /*00c0*/  FMNMX R0, RZ, R0, !PT ;  /* 0x00000000ff007209 */ /* 0x000fc80007800000 */
[----:B------:R-:W2:Y:S02]  /*00d0*/  F2I.TRUNC.NTZ R4, R0 ;  /* 0x0000000000047305 */ /* 0x000ea4000020f100 */
[----:B--2---:R-:W-:Y:S01]  /*00e0*/  I2FP.F32.S32 R7, R4 ;  /* 0x0000000400077245 */ /* 0x004fe20000201400 */
[----:B-1----:R-:W-:-:S04]  /*00f0*/  IMAD.WIDE R2, R5, 0x4, R2 ;  /* 0x0000000405027825 */ /* 0x002fc800078e0202 */
[----:B------:R-:W-:Y:S01]  /*0100*/  FADD.SAT R7, R0, -R7 ;  /* 0x8000000700077221 */ /* 0x000fe20000002000 */
[----:B------:R-:W-:Y:S06]  /*0110*/  @!P0 EXIT ;  /* 0x000000000000894d */ /* 0x000fec0003800000 */
[----:B------:R-:W-:Y:S02]  /*0120*/  ULDC.64 UR4, c[0x0][0x208] ;  /* 0x0000820000047ab9 */ /* 0x000fe40000000a00 */
[----:B------:R-:W-:Y:S01]  /*0130*/  STG.E desc[UR4][R2.64], R7 ;  /* 0x0000000702007986 */ /* 0x000fe2000c101904 */
[----:B------:R-:W-:Y:S05]  /*0140*/  EXIT ;  /* 0x000000000000794d */ /* 0x000fea0003800000 */
.L_x_0:
[----:B------:R-:W-:-:S00]  /*0150*/  BRA `(.L_x_0) ;  /* 0xfffffffc00fc7947 */ /* 0x000fc0000383ffff */
[----:B------:R-:W-:-:S00]  /*0160*/  NOP ;  /* 0x0000000000007918 */ /* 0x000fc00000000000 */
        /* <DEDUP_REMOVED lines=9> */
.L_x_1:


//--------------------- .nv.constant0.triton_poi_fused__to_copy_add_arange_clamp_mul_sub_64 --------------------------
	.section	.nv.constant0.triton_poi_fused__to_copy_add_arange_clamp_mul_sub_64,"a",@progbits
	.sectionflags	@""
	.align	4
.nv.constant0.triton_poi_fused__to_copy_add_arange_clamp_mul_sub_64:
	.zero		540
